//
// Generated by NVIDIA NVVM Compiler
//
// Compiler Build ID: CL-36424714
// Cuda compilation tools, release 13.0, V13.0.88
// Based on NVVM 20.0.0
//

.version 9.0
.target sm_100
.address_size 64

	// .globl	_Z5k_addPKiS0_Pii

.visible .entry _Z5k_addPKiS0_Pii(
	.param .u64 .ptr .align 1 _Z5k_addPKiS0_Pii_param_0,
	.param .u64 .ptr .align 1 _Z5k_addPKiS0_Pii_param_1,
	.param .u64 .ptr .align 1 _Z5k_addPKiS0_Pii_param_2,
	.param .u32 _Z5k_addPKiS0_Pii_param_3
)
{
	.reg .pred 	%p<2>;
	.reg .b32 	%r<9>;
	.reg .b64 	%rd<11>;

	ld.param.u64 	%rd1, [_Z5k_addPKiS0_Pii_param_0];
	ld.param.u64 	%rd2, [_Z5k_addPKiS0_Pii_param_1];
	ld.param.u64 	%rd3, [_Z5k_addPKiS0_Pii_param_2];
	ld.param.u32 	%r2, [_Z5k_addPKiS0_Pii_param_3];
	mov.u32 	%r3, %ctaid.x;
	mov.u32 	%r4, %ntid.x;
	mov.u32 	%r5, %tid.x;
	mad.lo.s32 	%r1, %r3, %r4, %r5;
	setp.ge.s32 	%p1, %r1, %r2;
	@%p1 bra 	$L__BB0_2;
	cvta.to.global.u64 	%rd4, %rd1;
	cvta.to.global.u64 	%rd5, %rd2;
	cvta.to.global.u64 	%rd6, %rd3;
	mul.wide.s32 	%rd7, %r1, 4;
	add.s64 	%rd8, %rd4, %rd7;
	ld.global.nc.u32 	%r6, [%rd8];
	add.s64 	%rd9, %rd5, %rd7;
	ld.global.nc.u32 	%r7, [%rd9];
	add.s32 	%r8, %r7, %r6;
	add.s64 	%rd10, %rd6, %rd7;
	st.global.u32 	[%rd10], %r8;
$L__BB0_2:
	ret;

}
	// .globl	_Z12k_sum_atomicPyi
.visible .entry _Z12k_sum_atomicPyi(
	.param .u64 .ptr .align 1 _Z12k_sum_atomicPyi_param_0,
	.param .u32 _Z12k_sum_atomicPyi_param_1
)
{
	.reg .pred 	%p<2>;
	.reg .b32 	%r<6>;
	.reg .b64 	%rd<5>;

	ld.param.u64 	%rd1, [_Z12k_sum_atomicPyi_param_0];
	ld.param.u32 	%r2, [_Z12k_sum_atomicPyi_param_1];
	mov.u32 	%r3, %ctaid.x;
	mov.u32 	%r4, %ntid.x;
	mov.u32 	%r5, %tid.x;
	mad.lo.s32 	%r1, %r3, %r4, %r5;
	setp.ge.s32 	%p1, %r1, %r2;
	@%p1 bra 	$L__BB1_2;
	cvta.to.global.u64 	%rd2, %rd1;
	cvt.s64.s32 	%rd3, %r1;
	atom.global.add.u64 	%rd4, [%rd2], %rd3;
$L__BB1_2:
	ret;

}


// ===== COMPILED SASS (sm_100) =====

	.target	sm_100

	.elftype	@"ET_EXEC"


//--------------------- .note.nv.tkinfo           --------------------------
	.section	.note.nv.tkinfo,"",@"SHT_NOTE"
	.sectionflags	@"SHF_NOTE_NV_TKINFO"
	.tkinfo
        /*0018*/ 	.word	0x00000002
        /*0030*/ 	.string	""
        /*0030*/ 	.string	"ptxas"
        /*0030*/ 	.string	"Cuda compilation tools, release 13.0, V13.0.88"
        /*0030*/ 	.string	"Build cuda_13.0.r13.0/compiler.36424714_0"
        /*0030*/ 	.string	"-arch sm_100 -m 64 "



//--------------------- .note.nv.cuinfo           --------------------------
	.section	.note.nv.cuinfo,"",@"SHT_NOTE"
	.sectionflags	@"SHF_NOTE_NV_CUINFO"
        /*0018*/ 	.short	0x0002
        /*001a*/ 	.short	0x0064
        /*001c*/ 	.short	0x0082
	.zero		2


//--------------------- .nv.info                  --------------------------
	.section	.nv.info,"",@"SHT_CUDA_INFO"
	.align	4


	//----- nvinfo : EIATTR_REGCOUNT
	.align		4
        /*0000*/ 	.byte	0x04, 0x2f
        /*0002*/ 	.short	(.L_1 - .L_0)
	.align		4
.L_0:
        /*0004*/ 	.word	index@(_Z5k_addPKiS0_Pii)
        /*0008*/ 	.word	0x0000000c


	//----- nvinfo : EIATTR_FRAME_SIZE
	.align		4
.L_1:
        /*000c*/ 	.byte	0x04, 0x11
        /*000e*/ 	.short	(.L_3 - .L_2)
	.align		4
.L_2:
        /*0010*/ 	.word	index@(_Z5k_addPKiS0_Pii)
        /*0014*/ 	.word	0x00000000


	//----- nvinfo : EIATTR_REGCOUNT
	.align		4
.L_3:
        /*0018*/ 	.byte	0x04, 0x2f
        /*001a*/ 	.short	(.L_5 - .L_4)
	.align		4
.L_4:
        /*001c*/ 	.word	index@(_Z12k_sum_atomicPyi)
        /*0020*/ 	.word	0x00000008


	//----- nvinfo : EIATTR_FRAME_SIZE
	.align		4
.L_5:
        /*0024*/ 	.byte	0x04, 0x11
        /*0026*/ 	.short	(.L_7 - .L_6)
	.align		4
.L_6:
        /*0028*/ 	.word	index@(_Z12k_sum_atomicPyi)
        /*002c*/ 	.word	0x00000000


	//----- nvinfo : EIATTR_MIN_STACK_SIZE
	.align		4
.L_7:
        /*0030*/ 	.byte	0x04, 0x12
        /*0032*/ 	.short	(.L_9 - .L_8)
	.align		4
.L_8:
        /*0034*/ 	.word	index@(_Z12k_sum_atomicPyi)
        /*0038*/ 	.word	0x00000000


	//----- nvinfo : EIATTR_MIN_STACK_SIZE
	.align		4
.L_9:
        /*003c*/ 	.byte	0x04, 0x12
        /*003e*/ 	.short	(.L_11 - .L_10)
	.align		4
.L_10:
        /*0040*/ 	.word	index@(_Z5k_addPKiS0_Pii)
        /*0044*/ 	.word	0x00000000
.L_11:


//--------------------- .nv.compat                --------------------------
	.section	.nv.compat,"",@"SHT_CUDA_COMPAT_INFO"
	.align	4
        /*0000*/ 	.byte	0x02, 0x09, 0x00, 0x00, 0x02, 0x02, 0x01, 0x00, 0x02, 0x05, 0x05, 0x00, 0x03, 0x07, 0x01, 0x01
        /*0010*/ 	.byte	0x02, 0x03, 0x00, 0x00, 0x02, 0x06, 0x01, 0x00, 0x04, 0x0b, 0x08, 0x00, 0x09, 0x00, 0x00, 0x00
        /*0020*/ 	.byte	0x00, 0x00, 0x00, 0x00


//--------------------- .nv.info._Z12k_sum_atomicPyi --------------------------
	.section	.nv.info._Z12k_sum_atomicPyi,"",@"SHT_CUDA_INFO"
	.sectionflags	@""
	.align	4


	//----- nvinfo : EIATTR_CUDA_API_VERSION
	.align		4
        /*0000*/ 	.byte	0x04, 0x37
        /*0002*/ 	.short	(.L_13 - .L_12)
.L_12:
        /*0004*/ 	.word	0x00000082


	//----- nvinfo : EIATTR_KPARAM_INFO
	.align		4
.L_13:
        /*0008*/ 	.byte	0x04, 0x17
        /*000a*/ 	.short	(.L_15 - .L_14)
.L_14:
        /*000c*/ 	.word	0x00000000
        /*0010*/ 	.short	0x0001
        /*0012*/ 	.short	0x0008
        /*0014*/ 	.byte	0x00, 0xf0, 0x11, 0x00


	//----- nvinfo : EIATTR_KPARAM_INFO
	.align		4
.L_15:
        /*0018*/ 	.byte	0x04, 0x17
        /*001a*/ 	.short	(.L_17 - .L_16)
.L_16:
        /*001c*/ 	.word	0x00000000
        /*0020*/ 	.short	0x0000
        /*0022*/ 	.short	0x0000
        /*0024*/ 	.byte	0x00, 0xf5, 0x21, 0x00


	//----- nvinfo : EIATTR_SPARSE_MMA_MASK
	.align		4
.L_17:
        /*0028*/ 	.byte	0x03, 0x50
        /*002a*/ 	.short	0x0000


	//----- nvinfo : EIATTR_MAXREG_COUNT
	.align		4
        /*002c*/ 	.byte	0x03, 0x1b
        /*002e*/ 	.short	0x00ff


	//----- nvinfo : EIATTR_MERCURY_ISA_VERSION
	.align		4
        /*0030*/ 	.byte	0x03, 0x5f
        /*0032*/ 	.short	0x0101


	//----- nvinfo : EIATTR_VRC_CTA_INIT_COUNT
	.align		4
        /*0034*/ 	.byte	0x02, 0x4a
	.zero		1
	.zero		1


	//----- nvinfo : EIATTR_EXIT_INSTR_OFFSETS
	.align		4
        /*0038*/ 	.byte	0x04, 0x1c
        /*003a*/ 	.short	(.L_19 - .L_18)


	//   ....[0]....
.L_18:
        /*003c*/ 	.word	0x00000070


	//   ....[1]....
        /*0040*/ 	.word	0x000000c0


	//----- nvinfo : EIATTR_CBANK_PARAM_SIZE
	.align		4
.L_19:
        /*0044*/ 	.byte	0x03, 0x19
        /*0046*/ 	.short	0x000c


	//----- nvinfo : EIATTR_PARAM_CBANK
	.align		4
        /*0048*/ 	.byte	0x04, 0x0a
        /*004a*/ 	.short	(.L_21 - .L_20)
	.align		4
.L_20:
        /*004c*/ 	.word	index@(.nv.constant0._Z12k_sum_atomicPyi)
        /*0050*/ 	.short	0x0380
        /*0052*/ 	.short	0x000c


	//----- nvinfo : EIATTR_SW_WAR
	.align		4
.L_21:
        /*0054*/ 	.byte	0x04, 0x36
        /*0056*/ 	.short	(.L_23 - .L_22)
.L_22:
        /*0058*/ 	.word	0x00000008
.L_23:


//--------------------- .nv.info._Z5k_addPKiS0_Pii --------------------------
	.section	.nv.info._Z5k_addPKiS0_Pii,"",@"SHT_CUDA_INFO"
	.sectionflags	@""
	.align	4


	//----- nvinfo : EIATTR_CUDA_API_VERSION
	.align		4
        /*0000*/ 	.byte	0x04, 0x37
        /*0002*/ 	.short	(.L_25 - .L_24)
.L_24:
        /*0004*/ 	.word	0x00000082


	//----- nvinfo : EIATTR_KPARAM_INFO
	.align		4
.L_25:
        /*0008*/ 	.byte	0x04, 0x17
        /*000a*/ 	.short	(.L_27 - .L_26)
.L_26:
        /*000c*/ 	.word	0x00000000
        /*0010*/ 	.short	0x0003
        /*0012*/ 	.short	0x0018
        /*0014*/ 	.byte	0x00, 0xf0, 0x11, 0x00


	//----- nvinfo : EIATTR_KPARAM_INFO
	.align		4
.L_27:
        /*0018*/ 	.byte	0x04, 0x17
        /*001a*/ 	.short	(.L_29 - .L_28)
.L_28:
        /*001c*/ 	.word	0x00000000
        /*0020*/ 	.short	0x0002
        /*0022*/ 	.short	0x0010
        /*0024*/ 	.byte	0x00, 0xf5, 0x21, 0x00


	//----- nvinfo : EIATTR_KPARAM_INFO
	.align		4
.L_29:
        /*0028*/ 	.byte	0x04, 0x17
        /*002a*/ 	.short	(.L_31 - .L_30)
.L_30:
        /*002c*/ 	.word	0x00000000
        /*0030*/ 	.short	0x0001
        /*0032*/ 	.short	0x0008
        /*0034*/ 	.byte	0x00, 0xf5, 0x21, 0x00


	//----- nvinfo : EIATTR_KPARAM_INFO
	.align		4
.L_31:
        /*0038*/ 	.byte	0x04, 0x17
        /*003a*/ 	.short	(.L_33 - .L_32)
.L_32:
        /*003c*/ 	.word	0x00000000
        /*0040*/ 	.short	0x0000
        /*0042*/ 	.short	0x0000
        /*0044*/ 	.byte	0x00, 0xf5, 0x21, 0x00


	//----- nvinfo : EIATTR_SPARSE_MMA_MASK
	.align		4
.L_33:
        /*0048*/ 	.byte	0x03, 0x50
        /*004a*/ 	.short	0x0000


	//----- nvinfo : EIATTR_MAXREG_COUNT
	.align		4
        /*004c*/ 	.byte	0x03, 0x1b
        /*004e*/ 	.short	0x00ff


	//----- nvinfo : EIATTR_MERCURY_ISA_VERSION
	.align		4
        /*0050*/ 	.byte	0x03, 0x5f
        /*0052*/ 	.short	0x0101


	//----- nvinfo : EIATTR_VRC_CTA_INIT_COUNT
	.align		4
        /*0054*/ 	.byte	0x02, 0x4a
	.zero		1
	.zero		1


	//----- nvinfo : EIATTR_EXIT_INSTR_OFFSETS
	.align		4
        /*0058*/ 	.byte	0x04, 0x1c
        /*005a*/ 	.short	(.L_35 - .L_34)


	//   ....[0]....
.L_34:
        /*005c*/ 	.word	0x00000070


	//   ....[1]....
        /*0060*/ 	.word	0x00000130


	//----- nvinfo : EIATTR_CBANK_PARAM_SIZE
	.align		4
.L_35:
        /*0064*/ 	.byte	0x03, 0x19
        /*0066*/ 	.short	0x001c


	//----- nvinfo : EIATTR_PARAM_CBANK
	.align		4
        /*0068*/ 	.byte	0x04, 0x0a
        /*006a*/ 	.short	(.L_37 - .L_36)
	.align		4
.L_36:
        /*006c*/ 	.word	index@(.nv.constant0._Z5k_addPKiS0_Pii)
        /*0070*/ 	.short	0x0380
        /*0072*/ 	.short	0x001c


	//----- nvinfo : EIATTR_SW_WAR
	.align		4
.L_37:
        /*0074*/ 	.byte	0x04, 0x36
        /*0076*/ 	.short	(.L_39 - .L_38)
.L_38:
        /*0078*/ 	.word	0x00000008
.L_39:


//--------------------- .nv.callgraph             --------------------------
	.section	.nv.callgraph,"",@"SHT_CUDA_CALLGRAPH"
	.align	4
	.sectionentsize	8
	.align		4
        /*0000*/ 	.word	0x00000000
	.align		4
        /*0004*/ 	.word	0xffffffff
	.align		4
        /*0008*/ 	.word	0x00000000
	.align		4
        /*000c*/ 	.word	0xfffffffe
	.align		4
        /*0010*/ 	.word	0x00000000
	.align		4
        /*0014*/ 	.word	0xfffffffd
	.align		4
        /*0018*/ 	.word	0x00000000
	.align		4
        /*001c*/ 	.word	0xfffffffc


//--------------------- .text._Z12k_sum_atomicPyi --------------------------
	.section	.text._Z12k_sum_atomicPyi,"ax",@progbits
	.align	128
        .global         _Z12k_sum_atomicPyi
        .type           _Z12k_sum_atomicPyi,@function
        .size           _Z12k_sum_atomicPyi,(.L_x_2 - _Z12k_sum_atomicPyi)
        .other          _Z12k_sum_atomicPyi,@"STO_CUDA_ENTRY STV_DEFAULT"
_Z12k_sum_atomicPyi:
.text._Z12k_sum_atomicPyi:
[----:B------:R-:W-:Y:S01]  /*0000*/  LDC R1, c[0x0][0x37c] ;  /* 0x0000df00ff017b82 */ /* 0x000fe20000000800 */
[----:B------:R-:W0:Y:S07]  /*0010*/  S2R R3, SR_TID.X ;  /* 0x0000000000037919 */ /* 0x000e2e0000002100 */
[----:B------:R-:W0:Y:S01]  /*0020*/  S2UR UR4, SR_CTAID.X ;  /* 0x00000000000479c3 */ /* 0x000e220000002500 */
[----:B------:R-:W1:Y:S07]  /*0030*/  LDCU UR5, c[0x0][0x388] ;  /* 0x00007100ff0577ac */ /* 0x000e6e0008000800 */
[----:B------:R-:W0:Y:S02]  /*0040*/  LDC R2, c[0x0][0x360] ;  /* 0x0000d800ff027b82 */ /* 0x000e240000000800 */
[----:B0-----:R-:W-:-:S05]  /*0050*/  IMAD R2, R2, UR4, R3 ;  /* 0x0000000402027c24 */ /* 0x001fca000f8e0203 */
[----:B-1----:R-:W-:-:S13]  /*0060*/  ISETP.GE.AND P0, PT, R2, UR5, PT ;  /* 0x0000000502007c0c */ /* 0x002fda000bf06270 */
[----:B------:R-:W-:Y:S05]  /*0070*/  @P0 EXIT ;  /* 0x000000000000094d */ /* 0x000fea0003800000 */
[----:B------:R-:W0:Y:S01]  /*0080*/  LDC.64 R4, c[0x0][0x380] ;  /* 0x0000e000ff047b82 */ /* 0x000e220000000a00 */
[----:B------:R-:W0:Y:S01]  /*0090*/  LDCU.64 UR4, c[0x0][0x358] ;  /* 0x00006b00ff0477ac */ /* 0x000e220008000a00 */
[----:B------:R-:W-:-:S05]  /*00a0*/  SHF.R.S32.HI R3, RZ, 0x1f, R2 ;  /* 0x0000001fff037819 */ /* 0x000fca0000011402 */
[----:B0-----:R-:W-:Y:S01]  /*00b0*/  REDG.E.ADD.64.STRONG.GPU desc[UR4][R4.64], R2 ;  /* 0x000000020400798e */ /* 0x001fe2000c12e504 */
[----:B------:R-:W-:Y:S05]  /*00c0*/  EXIT ;  /* 0x000000000000794d */ /* 0x000fea0003800000 */
.L_x_0:
[----:B------:R-:W-:-:S00]  /*00d0*/  BRA `(.L_x_0) ;  /* 0xfffffffc00fc7947 */ /* 0x000fc0000383ffff */
[----:B------:R-:W-:-:S00]  /*00e0*/  NOP ;  /* 0x0000000000007918 */ /* 0x000fc00000000000 */
        /* <DEDUP_REMOVED lines=9> */
.L_x_2:


//--------------------- .text._Z5k_addPKiS0_Pii   --------------------------
	.section	.text._Z5k_addPKiS0_Pii,"ax",@progbits
	.align	128
        .global         _Z5k_addPKiS0_Pii
        .type           _Z5k_addPKiS0_Pii,@function
        .size           _Z5k_addPKiS0_Pii,(.L_x_3 - _Z5k_addPKiS0_Pii)
        .other          _Z5k_addPKiS0_Pii,@"STO_CUDA_ENTRY STV_DEFAULT"
_Z5k_addPKiS0_Pii:
.text._Z5k_addPKiS0_Pii:
        /* <DEDUP_REMOVED lines=9> */
[----:B------:R-:W1:Y:S07]  /*0090*/  LDCU.64 UR4, c[0x0][0x358] ;  /* 0x00006b00ff0477ac */ /* 0x000e6e0008000a00 */
[----:B------:R-:W2:Y:S08]  /*00a0*/  LDC.64 R4, c[0x0][0x388] ;  /* 0x0000e200ff047b82 */ /* 0x000eb00000000a00 */
[----:B------:R-:W3:Y:S01]  /*00b0*/  LDC.64 R6, c[0x0][0x390] ;  /* 0x0000e400ff067b82 */ /* 0x000ee20000000a00 */
[----:B0-----:R-:W-:-:S06]  /*00c0*/  IMAD.WIDE R2, R9, 0x4, R2 ;  /* 0x0000000409027825 */ /* 0x001fcc00078e0202 */
[----:B-1----:R-:W4:Y:S01]  /*00d0*/  LDG.E.CONSTANT R2, desc[UR4][R2.64] ;  /* 0x0000000402027981 */ /* 0x002f22000c1e9900 */
[----:B--2---:R-:W-:-:S06]  /*00e0*/  IMAD.WIDE R4, R9, 0x4, R4 ;  /* 0x0000000409047825 */ /* 0x004fcc00078e0204 */
[----:B------:R-:W4:Y:S01]  /*00f0*/  LDG.E.CONSTANT R5, desc[UR4][R4.64] ;  /* 0x0000000404057981 */ /* 0x000f22000c1e9900 */
[----:B---3--:R-:W-:Y:S01]  /*0100*/  IMAD.WIDE R6, R9, 0x4, R6 ;  /* 0x0000000409067825 */ /* 0x008fe200078e0206 */
[----:B----4-:R-:W-:-:S05]  /*0110*/  IADD3 R9, PT, PT, R2, R5, RZ ;  /* 0x0000000502097210 */ /* 0x010fca0007ffe0ff */
[----:B------:R-:W-:Y:S01]  /*0120*/  STG.E desc[UR4][R6.64], R9 ;  /* 0x0000000906007986 */ /* 0x000fe2000c101904 */
[----:B------:R-:W-:Y:S05]  /*0130*/  EXIT ;  /* 0x000000000000794d */ /* 0x000fea0003800000 */
.L_x_1:
        /* <DEDUP_REMOVED lines=12> */
.L_x_3:


//--------------------- .nv.shared.reserved.0     --------------------------
	.section	.nv.shared.reserved.0,"aw",@nobits
	.weak		__nv_reservedSMEM_offset_0_alias
	.size		__nv_reservedSMEM_offset_0_alias, 0, 64
	.other		__nv_reservedSMEM_offset_0_alias,@"STO_CUDA_RESERVED_SHARED STV_DEFAULT"
__nv_reservedSMEM_offset_0_alias:
	.zero		0
	.zero		64


//--------------------- .nv.constant0._Z12k_sum_atomicPyi --------------------------
	.section	.nv.constant0._Z12k_sum_atomicPyi,"a",@progbits
	.sectionflags	@""
	.align	4
.nv.constant0._Z12k_sum_atomicPyi:
	.zero		908


//--------------------- .nv.constant0._Z5k_addPKiS0_Pii --------------------------
	.section	.nv.constant0._Z5k_addPKiS0_Pii,"a",@progbits
	.sectionflags	@""
	.align	4
.nv.constant0._Z5k_addPKiS0_Pii:
	.zero		924


//--------------------- SYMBOLS --------------------------

	.type		.nv.reservedSmem.offset0,@object
	.size		.nv.reservedSmem.offset0,0x4
